	.headerflags	@"EF_CUDA_TEXMODE_UNIFIED EF_CUDA_64BIT_ADDRESS EF_CUDA_ACCELERATORS EF_CUDA_SM90 EF_CUDA_VIRTUAL_SM(EF_CUDA_SM90)"
	.elftype	@"ET_EXEC"


//--------------------- .nv.info                  --------------------------
	.section	.nv.info,"",@"SHT_CUDA_INFO"
	.align	4


	//----- nvinfo : EIATTR_REGCOUNT
	.align		4
        /*0000*/ 	.byte	0x04, 0x2f
        /*0002*/ 	.short	(.L_3 - .L_2)
	.align		4
.L_2:
        /*0004*/ 	.word	index@(triton_poi_fused__native_batch_norm_legit_no_training_relu_13)
        /*0008*/ 	.word	0x00000020


	//----- nvinfo : EIATTR_MIN_STACK_SIZE
	.align		4
.L_3:
        /*000c*/ 	.byte	0x04, 0x12
        /*000e*/ 	.short	(.L_5 - .L_4)
	.align		4
.L_4:
        /*0010*/ 	.word	index@(triton_poi_fused__native_batch_norm_legit_no_training_relu_13)
        /*0014*/ 	.word	0x00000000


	//----- nvinfo : EIATTR_FRAME_SIZE
	.align		4
.L_5:
        /*0018*/ 	.byte	0x04, 0x11
        /*001a*/ 	.short	(.L_7 - .L_6)
	.align		4
.L_6:
        /*001c*/ 	.word	index@(triton_poi_fused__native_batch_norm_legit_no_training_relu_13)
        /*0020*/ 	.word	0x00000000


	//----- nvinfo : EIATTR_MIN_STACK_SIZE
	.align		4
.L_7:
        /*0024*/ 	.byte	0x04, 0x12
        /*0026*/ 	.short	(.L_9 - .L_8)
	.align		4
.L_8:
        /*0028*/ 	.word	index@(triton_poi_fused__native_batch_norm_legit_no_training_relu_13)
        /*002c*/ 	.word	0x00000000
.L_9:


//--------------------- .nv.info.triton_poi_fused__native_batch_norm_legit_no_training_relu_13 --------------------------
	.section	.nv.info.triton_poi_fused__native_batch_norm_legit_no_training_relu_13,"",@"SHT_CUDA_INFO"
	.sectionflags	@""
	.align	4


	//----- nvinfo : EIATTR_CUDA_API_VERSION
	.align		4
        /*0000*/ 	.byte	0x04, 0x37
        /*0002*/ 	.short	(.L_11 - .L_10)
.L_10:
        /*0004*/ 	.word	0x0000007c


	//----- nvinfo : EIATTR_KPARAM_INFO
	.align		4
.L_11:
        /*0008*/ 	.byte	0x04, 0x17
        /*000a*/ 	.short	(.L_13 - .L_12)
.L_12:
        /*000c*/ 	.word	0x00000000
        /*0010*/ 	.short	0x0007
        /*0012*/ 	.short	0x0034
        /*0014*/ 	.byte	0x00, 0xf0, 0x11, 0x00


	//----- nvinfo : EIATTR_KPARAM_INFO
	.align		4
.L_13:
        /*0018*/ 	.byte	0x04, 0x17
        /*001a*/ 	.short	(.L_15 - .L_14)
.L_14:
        /*001c*/ 	.word	0x00000000
        /*0020*/ 	.short	0x0006
        /*0022*/ 	.short	0x0030
        /*0024*/ 	.byte	0x00, 0xf0, 0x11, 0x00


	//----- nvinfo : EIATTR_KPARAM_INFO
	.align		4
.L_15:
        /*0028*/ 	.byte	0x04, 0x17
        /*002a*/ 	.short	(.L_17 - .L_16)
.L_16:
        /*002c*/ 	.word	0x00000000
        /*0030*/ 	.short	0x0005
        /*0032*/ 	.short	0x0028
        /*0034*/ 	.byte	0x00, 0xf4, 0x21, 0x00


	//----- nvinfo : EIATTR_KPARAM_INFO
	.align		4
.L_17:
        /*0038*/ 	.byte	0x04, 0x17
        /*003a*/ 	.short	(.L_19 - .L_18)
.L_18:
        /*003c*/ 	.word	0x00000000
        /*0040*/ 	.short	0x0004
        /*0042*/ 	.short	0x0020
        /*0044*/ 	.byte	0x00, 0xf4, 0x21, 0x00


	//----- nvinfo : EIATTR_KPARAM_INFO
	.align		4
.L_19:
        /*0048*/ 	.byte	0x04, 0x17
        /*004a*/ 	.short	(.L_21 - .L_20)
.L_20:
        /*004c*/ 	.word	0x00000000
        /*0050*/ 	.short	0x0003
        /*0052*/ 	.short	0x0018
        /*0054*/ 	.byte	0x00, 0xf4, 0x21, 0x00


	//----- nvinfo : EIATTR_KPARAM_INFO
	.align		4
.L_21:
        /*0058*/ 	.byte	0x04, 0x17
        /*005a*/ 	.short	(.L_23 - .L_22)
.L_22:
        /*005c*/ 	.word	0x00000000
        /*0060*/ 	.short	0x0002
        /*0062*/ 	.short	0x0010
        /*0064*/ 	.byte	0x00, 0xf4, 0x21, 0x00


	//----- nvinfo : EIATTR_KPARAM_INFO
	.align		4
.L_23:
        /*0068*/ 	.byte	0x04, 0x17
        /*006a*/ 	.short	(.L_25 - .L_24)
.L_24:
        /*006c*/ 	.word	0x00000000
        /*0070*/ 	.short	0x0001
        /*0072*/ 	.short	0x0008
        /*0074*/ 	.byte	0x00, 0xf4, 0x21, 0x00


	//----- nvinfo : EIATTR_KPARAM_INFO
	.align		4
.L_25:
        /*0078*/ 	.byte	0x04, 0x17
        /*007a*/ 	.short	(.L_27 - .L_26)
.L_26:
        /*007c*/ 	.word	0x00000000
        /*0080*/ 	.short	0x0000
        /*0082*/ 	.short	0x0000
        /*0084*/ 	.byte	0x00, 0xf4, 0x21, 0x00


	//----- nvinfo : EIATTR_SPARSE_MMA_MASK
	.align		4
.L_27:
        /*0088*/ 	.byte	0x03, 0x50
        /*008a*/ 	.short	0x0000


	//----- nvinfo : EIATTR_MAXREG_COUNT
	.align		4
        /*008c*/ 	.byte	0x03, 0x1b
        /*008e*/ 	.short	0x00ff


	//----- nvinfo : EIATTR_EXIT_INSTR_OFFSETS
	.align		4
        /*0090*/ 	.byte	0x04, 0x1c
        /*0092*/ 	.short	(.L_29 - .L_28)


	//   ....[0]....
.L_28:
        /*0094*/ 	.word	0x00000c10


	//   ....[1]....
        /*0098*/ 	.word	0x00000d00


	//----- nvinfo : EIATTR_REQNTID
	.align		4
.L_29:
        /*009c*/ 	.byte	0x04, 0x10
        /*009e*/ 	.short	(.L_31 - .L_30)
.L_30:
        /*00a0*/ 	.word	0x00000080
        /*00a4*/ 	.word	0x00000001
        /*00a8*/ 	.word	0x00000001


	//----- nvinfo : EIATTR_CBANK_PARAM_SIZE
	.align		4
.L_31:
        /*00ac*/ 	.byte	0x03, 0x19
        /*00ae*/ 	.short	0x0038


	//----- nvinfo : EIATTR_PARAM_CBANK
	.align		4
        /*00b0*/ 	.byte	0x04, 0x0a
        /*00b2*/ 	.short	(.L_33 - .L_32)
	.align		4
.L_32:
        /*00b4*/ 	.word	index@(.nv.constant0.triton_poi_fused__native_batch_norm_legit_no_training_relu_13)
        /*00b8*/ 	.short	0x0210
        /*00ba*/ 	.short	0x0038


	//----- nvinfo : EIATTR_SW_WAR
	.align		4
.L_33:
        /*00bc*/ 	.byte	0x04, 0x36
        /*00be*/ 	.short	(.L_35 - .L_34)
.L_34:
        /*00c0*/ 	.word	0x00000008
.L_35:


//--------------------- .nv.callgraph             --------------------------
	.section	.nv.callgraph,"",@"SHT_CUDA_CALLGRAPH"
	.align	4
	.sectionentsize	8
	.align		4
        /*0000*/ 	.word	0x00000000
	.align		4
        /*0004*/ 	.word	0xffffffff
	.align		4
        /*0008*/ 	.word	0x00000000
	.align		4
        /*000c*/ 	.word	0xfffffffe
	.align		4
        /*0010*/ 	.word	0x00000000
	.align		4
        /*0014*/ 	.word	0xfffffffd
	.align		4
        /*0018*/ 	.word	0x00000000
	.align		4
        /*001c*/ 	.word	0xfffffffc


//--------------------- .nv.constant4             --------------------------
	.section	.nv.constant4,"a",@progbits
	.align	8
	.align		8
.nv.constant4:
        /*0000*/ 	.dword	_$_str
	.align		8
        /*0008*/ 	.dword	_$_str_$_2


//--------------------- .text.triton_poi_fused__native_batch_norm_legit_no_training_relu_13 --------------------------
	.section	.text.triton_poi_fused__native_batch_norm_legit_no_training_relu_13,"ax",@progbits
	.sectionflags	@"SHF_BARRIERS=1"
	.align	128
        .global         triton_poi_fused__native_batch_norm_legit_no_training_relu_13
        .type           triton_poi_fused__native_batch_norm_legit_no_training_relu_13,@function
        .size           triton_poi_fused__native_batch_norm_legit_no_training_relu_13,(.L_x_1 - triton_poi_fused__native_batch_norm_legit_no_training_relu_13)
        .other          triton_poi_fused__native_batch_norm_legit_no_training_relu_13,@"STO_CUDA_ENTRY STV_DEFAULT"
triton_poi_fused__native_batch_norm_legit_no_training_relu_13:
.text.triton_poi_fused__native_batch_norm_legit_no_training_relu_13:
[----:B------:R-:W0:Y:S01]  /*0000*/  LDC R1, c[0x0][0x28] ;  /* 0x00000a00ff017b82 */ /* 0x000e220000000800 */
[----:B------:R-:W1:Y:S07]  /*0010*/  S2R R0, SR_CTAID.Y ;  /* 0x0000000000007919 */ /* 0x000e6e0000002600 */
[----:B------:R-:W2:Y:S01]  /*0020*/  LDC.64 R8, c[0x0][0x220] ;  /* 0x00008800ff087b82 */ /* 0x000ea20000000a00 */
[----:B------:R-:W-:Y:S01]  /*0030*/  CS2R R6, SRZ ;  /* 0x0000000000067805 */ /* 0x000fe2000001ff00 */
[----:B------:R-:W-:Y:S01]  /*0040*/  ULDC.64 UR6, c[0x0][0x208] ;  /* 0x0000820000067ab9 */ /* 0x000fe20000000a00 */
[----:B------:R-:W3:Y:S01]  /*0050*/  S2R R2, SR_TID.X ;  /* 0x0000000000027919 */ /* 0x000ee20000002100 */
[----:B------:R-:W4:Y:S04]  /*0060*/  S2R R11, SR_CTAID.X ;  /* 0x00000000000b7919 */ /* 0x000f280000002500 */
[----:B------:R-:W5:Y:S08]  /*0070*/  LDC.64 R24, c[0x0][0x210] ;  /* 0x00008400ff187b82 */ /* 0x000f700000000a00 */
[----:B------:R-:W4:Y:S01]  /*0080*/  LDC.64 R26, c[0x0][0x218] ;  /* 0x00008600ff1a7b82 */ /* 0x000f220000000a00 */
[----:B-1----:R-:W-:-:S02]  /*0090*/  IMAD.SHL.U32 R0, R0, 0x20, RZ ;  /* 0x0000002000007824 */ /* 0x002fc400078e00ff */
[----:B---3--:R-:W-:-:S05]  /*00a0*/  IMAD.SHL.U32 R21, R2, 0x4, RZ ;  /* 0x0000000402157824 */ /* 0x008fca00078e00ff */
[----:B------:R-:W-:-:S04]  /*00b0*/  LOP3.LUT R20, R0, 0x1c, R21, 0xf8, !PT ;  /* 0x0000001c00147812 */ /* 0x000fc800078ef815 */
[----:B------:R-:W-:Y:S02]  /*00c0*/  SHF.R.S32.HI R3, RZ, 0x1f, R20 ;  /* 0x0000001fff037819 */ /* 0x000fe40000011414 */
[----:B------:R-:W-:Y:S02]  /*00d0*/  ISETP.GE.AND P0, PT, R20, 0x40, PT ;  /* 0x000000401400780c */ /* 0x000fe40003f06270 */
[----:B------:R-:W-:-:S04]  /*00e0*/  LEA.HI R3, R3, R20, RZ, 0x4 ;  /* 0x0000001403037211 */ /* 0x000fc800078f20ff */
[----:B------:R-:W-:-:S05]  /*00f0*/  LOP3.LUT R5, R3, 0xfffffff0, RZ, 0xc0, !PT ;  /* 0xfffffff003057812 */ /* 0x000fca00078ec0ff */
[----:B------:R-:W-:Y:S01]  /*0100*/  IMAD.IADD R20, R20, 0x1, -R5 ;  /* 0x0000000114147824 */ /* 0x000fe200078e0a05 */
[----:B------:R-:W-:-:S03]  /*0110*/  CS2R R4, SRZ ;  /* 0x0000000000047805 */ /* 0x000fc6000001ff00 */
[----:B--2---:R-:W-:-:S05]  /*0120*/  IMAD.WIDE R8, R20, 0x4, R8 ;  /* 0x0000000414087825 */ /* 0x004fca00078e0208 */
[----:B------:R1:W2:Y:S01]  /*0130*/  @!P0 LDG.E.EL.128 R4, desc[UR6][R8.64] ;  /* 0x0000000608048981 */ /* 0x0002a2000c2e1d00 */
[----:B------:R-:W-:Y:S01]  /*0140*/  IMAD.SHL.U32 R10, R3, 0x100, RZ ;  /* 0x00000100030a7824 */ /* 0x000fe200078e00ff */
[----:B------:R-:W-:Y:S01]  /*0150*/  SHF.R.U32.HI R12, RZ, 0x3, R2 ;  /* 0x00000003ff0c7819 */ /* 0x000fe20000011602 */
[----:B----4-:R-:W-:Y:S01]  /*0160*/  IMAD.SHL.U32 R2, R11, 0x20, RZ ;  /* 0x000000200b027824 */ /* 0x010fe200078e00ff */
[----:B------:R-:W-:Y:S02]  /*0170*/  CS2R R14, SRZ ;  /* 0x00000000000e7805 */ /* 0x000fe4000001ff00 */
[----:B------:R-:W-:Y:S02]  /*0180*/  CS2R R18, SRZ ;  /* 0x0000000000127805 */ /* 0x000fe4000001ff00 */
[----:B------:R-:W-:Y:S01]  /*0190*/  SGXT.U32 R3, R12, 0x4 ;  /* 0x000000040c03781a */ /* 0x000fe20000000000 */
[----:B0-----:R-:W-:Y:S01]  /*01a0*/  IMAD.WIDE R26, R20, 0x4, R26 ;  /* 0x00000004141a7825 */ /* 0x001fe200078e021a */
[----:B------:R-:W-:-:S02]  /*01b0*/  LOP3.LUT R13, R10, 0xfffff000, RZ, 0xc0, !PT ;  /* 0xfffff0000a0d7812 */ /* 0x000fc400078ec0ff */
[----:B------:R-:W-:Y:S02]  /*01c0*/  LOP3.LUT R10, R2, R3, RZ, 0xfc, !PT ;  /* 0x00000003020a7212 */ /* 0x000fe400078efcff */
[----:B-1----:R-:W-:Y:S02]  /*01d0*/  CS2R R8, SRZ ;  /* 0x0000000000087805 */ /* 0x002fe4000001ff00 */
[----:B------:R-:W-:Y:S01]  /*01e0*/  LOP3.LUT R11, R2, 0x10, R3, 0xfe, !PT ;  /* 0x00000010020b7812 */ /* 0x000fe200078efe03 */
[----:B------:R-:W-:Y:S01]  /*01f0*/  IMAD.IADD R13, R20, 0x1, R13 ;  /* 0x00000001140d7824 */ /* 0x000fe200078e020d */
[C---:B------:R-:W-:Y:S02]  /*0200*/  ISETP.LT.AND P1, PT, R10.reuse, 0x100, !P0 ;  /* 0x000001000a00780c */ /* 0x040fe40004721270 */
[C---:B------:R-:W-:Y:S01]  /*0210*/  ISETP.LT.AND P2, PT, R11.reuse, 0x100, !P0 ;  /* 0x000001000b00780c */ /* 0x040fe20004741270 */
[--C-:B------:R-:W-:Y:S02]  /*0220*/  IMAD R23, R10, 0x10, R13.reuse ;  /* 0x000000100a177824 */ /* 0x100fe400078e020d */
[----:B------:R-:W-:Y:S01]  /*0230*/  IMAD R17, R11, 0x10, R13 ;  /* 0x000000100b117824 */ /* 0x000fe200078e020d */
[----:B------:R-:W-:Y:S01]  /*0240*/  CS2R R10, SRZ ;  /* 0x00000000000a7805 */ /* 0x000fe2000001ff00 */
[----:B-----5:R-:W-:Y:S01]  /*0250*/  IMAD.WIDE R22, R23, 0x4, R24 ;  /* 0x0000000417167825 */ /* 0x020fe200078e0218 */
[----:B------:R-:W-:-:S03]  /*0260*/  CS2R R12, SRZ ;  /* 0x00000000000c7805 */ /* 0x000fc6000001ff00 */
[----:B------:R-:W-:Y:S01]  /*0270*/  IMAD.WIDE R24, R17, 0x4, R24 ;  /* 0x0000000411187825 */ /* 0x000fe200078e0218 */
[----:B------:R-:W-:Y:S01]  /*0280*/  CS2R R16, SRZ ;  /* 0x0000000000107805 */ /* 0x000fe2000001ff00 */
[----:B------:R-:W3:Y:S04]  /*0290*/  @P1 LDG.E.EL.128 R8, desc[UR6][R22.64] ;  /* 0x0000000616081981 */ /* 0x000ee8000c2e1d00 */
[----:B------:R0:W3:Y:S04]  /*02a0*/  @!P0 LDG.E.EL.128 R12, desc[UR6][R26.64] ;  /* 0x000000061a0c8981 */ /* 0x0000e8000c2e1d00 */
[----:B------:R1:W4:Y:S01]  /*02b0*/  @P2 LDG.E.EL.128 R16, desc[UR6][R24.64] ;  /* 0x0000000618102981 */ /* 0x000322000c2e1d00 */
[----:B0-----:R-:W0:Y:S01]  /*02c0*/  LDC.64 R26, c[0x0][0x228] ;  /* 0x00008a00ff1a7b82 */ /* 0x001e220000000a00 */
[----:B--2---:R-:W-:Y:S01]  /*02d0*/  FADD R4, R4, 9.9999997473787516356e-06 ;  /* 0x3727c5ac04047421 */ /* 0x004fe20000000000 */
[----:B------:R-:W-:Y:S01]  /*02e0*/  FADD R23, R7, 9.9999997473787516356e-06 ;  /* 0x3727c5ac07177421 */ /* 0x000fe20000000000 */
[----:B------:R-:W-:Y:S01]  /*02f0*/  FADD R6, R6, 9.9999997473787516356e-06 ;  /* 0x3727c5ac06067421 */ /* 0x000fe20000000000 */
[----:B------:R-:W-:Y:S01]  /*0300*/  FADD R5, R5, 9.9999997473787516356e-06 ;  /* 0x3727c5ac05057421 */ /* 0x000fe20000000000 */
[----:B------:R-:W2:Y:S01]  /*0310*/  MUFU.SQRT R28, R4 ;  /* 0x00000004001c7308 */ /* 0x000ea20000002000 */
[----:B------:R-:W-:-:S07]  /*0320*/  IMAD.MOV.U32 R7, RZ, RZ, 0x3e800000 ;  /* 0x3e800000ff077424 */ /* 0x000fce00078e00ff */
[----:B-1----:R-:W1:Y:S01]  /*0330*/  MUFU.SQRT R24, R6 ;  /* 0x0000000600187308 */ /* 0x002e620000002000 */
[----:B--2---:R-:W-:-:S07]  /*0340*/  FSETP.GT.AND P6, PT, R28, 8.50705917302346158658e+37, PT ;  /* 0x7e8000001c00780b */ /* 0x004fce0003fc4000 */
[----:B------:R-:W2:Y:S01]  /*0350*/  MUFU.SQRT R23, R23 ;  /* 0x0000001700177308 */ /* 0x000ea20000002000 */
[----:B------:R-:W-:Y:S02]  /*0360*/  FSETP.GEU.AND P1, PT, R28, 1.175494350822287508e-38, PT ;  /* 0x008000001c00780b */ /* 0x000fe40003f2e000 */
[----:B-1----:R-:W-:-:S05]  /*0370*/  FSETP.GT.AND P4, PT, R24, 8.50705917302346158658e+37, PT ;  /* 0x7e8000001800780b */ /* 0x002fca0003f84000 */
[----:B------:R1:W5:Y:S01]  /*0380*/  MUFU.SQRT R29, R5 ;  /* 0x00000005001d7308 */ /* 0x0003620000002000 */
[----:B------:R-:W-:Y:S01]  /*0390*/  FSETP.GEU.AND P5, PT, R24, 1.175494350822287508e-38, PT ;  /* 0x008000001800780b */ /* 0x000fe20003fae000 */
[----:B---3--:R-:W-:Y:S01]  /*03a0*/  FADD R22, -R12, R8 ;  /* 0x000000080c167221 */ /* 0x008fe20000000100 */
[----:B------:R-:W-:Y:S01]  /*03b0*/  @P6 FMUL R28, R28, 0.25 ;  /* 0x3e8000001c1c6820 */ /* 0x000fe20000400000 */
[----:B----4-:R-:W-:-:S03]  /*03c0*/  FADD R16, -R12, R16 ;  /* 0x000000100c107221 */ /* 0x010fc60000000100 */
[----:B------:R-:W-:Y:S01]  /*03d0*/  @!P1 FMUL R28, R28, 16777216 ;  /* 0x4b8000001c1c9820 */ /* 0x000fe20000400000 */
[----:B-1----:R-:W-:Y:S01]  /*03e0*/  FSEL R5, R7, 1, P6 ;  /* 0x3f80000007057808 */ /* 0x002fe20003000000 */
[----:B------:R-:W-:Y:S01]  /*03f0*/  FADD R12, -R13, R9 ;  /* 0x000000090d0c7221 */ /* 0x000fe20000000100 */
[----:B--2---:R-:W-:Y:S01]  /*0400*/  FSETP.GT.AND P6, PT, R23, 8.50705917302346158658e+37, PT ;  /* 0x7e8000001700780b */ /* 0x004fe20003fc4000 */
[----:B------:R-:W-:Y:S01]  /*0410*/  @P4 FMUL R24, R24, 0.25 ;  /* 0x3e80000018184820 */ /* 0x000fe20000400000 */
[----:B------:R-:W1:Y:S01]  /*0420*/  LDC.64 R8, c[0x0][0x230] ;  /* 0x00008c00ff087b82 */ /* 0x000e620000000a00 */
[----:B------:R-:W-:Y:S01]  /*0430*/  @!P1 FMUL R5, R5, 16777216 ;  /* 0x4b80000005059820 */ /* 0x000fe20000400000 */
[----:B-----5:R-:W-:Y:S01]  /*0440*/  FSETP.GT.AND P2, PT, R29, 8.50705917302346158658e+37, PT ;  /* 0x7e8000001d00780b */ /* 0x020fe20003f44000 */
[----:B------:R-:W-:Y:S01]  /*0450*/  @!P5 FMUL R24, R24, 16777216 ;  /* 0x4b8000001818d820 */ /* 0x000fe20000400000 */
[----:B------:R-:W-:Y:S01]  /*0460*/  FSETP.GEU.AND P1, PT, R23, 1.175494350822287508e-38, PT ;  /* 0x008000001700780b */ /* 0x000fe20003f2e000 */
[----:B------:R-:W2:Y:S01]  /*0470*/  MUFU.RCP R6, R28 ;  /* 0x0000001c00067308 */ /* 0x000ea20000001000 */
[----:B------:R-:W-:Y:S01]  /*0480*/  FSETP.GEU.AND P3, PT, R29, 1.175494350822287508e-38, PT ;  /* 0x008000001d00780b */ /* 0x000fe20003f6e000 */
[----:B------:R-:W-:Y:S01]  /*0490*/  FADD R17, -R13, R17 ;  /* 0x000000110d117221 */ /* 0x000fe20000000100 */
[C---:B------:R-:W-:Y:S01]  /*04a0*/  FADD R13, -R14.reuse, R10 ;  /* 0x0000000a0e0d7221 */ /* 0x040fe20000000100 */
[----:B------:R-:W-:Y:S01]  /*04b0*/  FADD R18, -R14, R18 ;  /* 0x000000120e127221 */ /* 0x000fe20000000100 */
[----:B------:R-:W-:Y:S01]  /*04c0*/  FADD R14, -R15, R11 ;  /* 0x0000000b0f0e7221 */ /* 0x000fe20000000100 */
[----:B------:R-:W-:Y:S01]  /*04d0*/  @P6 FMUL R23, R23, 0.25 ;  /* 0x3e80000017176820 */ /* 0x000fe20000400000 */
[C---:B------:R-:W-:Y:S01]  /*04e0*/  FSEL R25, R7.reuse, 1, P2 ;  /* 0x3f80000007197808 */ /* 0x040fe20001000000 */
[----:B------:R-:W3:Y:S01]  /*04f0*/  MUFU.RCP R24, R24 ;  /* 0x0000001800187308 */ /* 0x000ee20000001000 */
[----:B------:R-:W-:Y:S01]  /*0500*/  FSEL R11, R7, 1, P4 ;  /* 0x3f800000070b7808 */ /* 0x000fe20002000000 */
[----:B------:R-:W-:Y:S01]  /*0510*/  @P2 FMUL R29, R29, 0.25 ;  /* 0x3e8000001d1d2820 */ /* 0x000fe20000400000 */
[----:B------:R-:W-:Y:S01]  /*0520*/  FSEL R10, R7, 1, P6 ;  /* 0x3f800000070a7808 */ /* 0x000fe20003000000 */
[----:B------:R-:W-:Y:S01]  /*0530*/  @!P1 FMUL R23, R23, 16777216 ;  /* 0x4b80000017179820 */ /* 0x000fe20000400000 */
[----:B------:R-:W-:Y:S01]  /*0540*/  FADD R19, -R15, R19 ;  /* 0x000000130f137221 */ /* 0x000fe20000000100 */
[----:B------:R-:W-:Y:S01]  /*0550*/  @!P3 FMUL R29, R29, 16777216 ;  /* 0x4b8000001d1db820 */ /* 0x000fe20000400000 */
[----:B------:R-:W-:Y:S01]  /*0560*/  @!P3 FMUL R25, R25, 16777216 ;  /* 0x4b8000001919b820 */ /* 0x000fe20000400000 */
[----:B------:R-:W-:Y:S01]  /*0570*/  @!P5 FMUL R11, R11, 16777216 ;  /* 0x4b8000000b0bd820 */ /* 0x000fe20000400000 */
[----:B------:R-:W-:Y:S01]  /*0580*/  @!P1 FMUL R10, R10, 16777216 ;  /* 0x4b8000000a0a9820 */ /* 0x000fe20000400000 */
[----:B------:R0:W4:Y:S01]  /*0590*/  MUFU.RCP R4, R29 ;  /* 0x0000001d00047308 */ /* 0x0001220000001000 */
[----:B--2---:R-:W-:Y:S01]  /*05a0*/  FMUL R15, R6, R5 ;  /* 0x00000005060f7220 */ /* 0x004fe20000400000 */
[----:B------:R-:W-:Y:S01]  /*05b0*/  CS2R R6, SRZ ;  /* 0x0000000000067805 */ /* 0x000fe2000001ff00 */
[----:B---3--:R-:W-:-:S05]  /*05c0*/  FMUL R24, R24, R11 ;  /* 0x0000000b18187220 */ /* 0x008fca0000400000 */
[----:B------:R-:W2:Y:S01]  /*05d0*/  MUFU.RCP R23, R23 ;  /* 0x0000001700177308 */ /* 0x000ea20000001000 */
[----:B0-----:R-:W-:-:S04]  /*05e0*/  IMAD.WIDE R28, R20, 0x4, R26 ;  /* 0x00000004141c7825 */ /* 0x001fc800078e021a */
[----:B-1----:R-:W-:Y:S01]  /*05f0*/  IMAD.WIDE R26, R20, 0x4, R8 ;  /* 0x00000004141a7825 */ /* 0x002fe200078e0208 */
[----:B------:R-:W-:-:S03]  /*0600*/  CS2R R8, SRZ ;  /* 0x0000000000087805 */ /* 0x000fc6000001ff00 */
[----:B----4-:R-:W-:Y:S01]  /*0610*/  FMUL R25, R4, R25 ;  /* 0x0000001904197220 */ /* 0x010fe20000400000 */
[----:B------:R-:W-:-:S06]  /*0620*/  CS2R R4, SRZ ;  /* 0x0000000000047805 */ /* 0x000fcc000001ff00 */
[----:B------:R-:W3:Y:S01]  /*0630*/  @!P0 LDG.E.EL.128 R4, desc[UR6][R28.64] ;  /* 0x000000061c048981 */ /* 0x000ee2000c2e1d00 */
[----:B--2---:R-:W-:Y:S01]  /*0640*/  FMUL R23, R23, R10 ;  /* 0x0000000a17177220 */ /* 0x004fe20000400000 */
[----:B------:R-:W-:-:S06]  /*0650*/  CS2R R10, SRZ ;  /* 0x00000000000a7805 */ /* 0x000fcc000001ff00 */
[----:B------:R0:W3:Y:S01]  /*0660*/  @!P0 LDG.E.EL.128 R8, desc[UR6][R26.64] ;  /* 0x000000061a088981 */ /* 0x0000e2000c2e1d00 */
[----:B------:R-:W0:Y:S01]  /*0670*/  S2R R20, SR_TID.X ;  /* 0x0000000000147919 */ /* 0x000e220000002100 */
[----:B------:R-:W1:Y:S01]  /*0680*/  S2UR UR5, SR_CgaCtaId ;  /* 0x00000000000579c3 */ /* 0x000e620000008800 */
[C---:B------:R-:W-:Y:S01]  /*0690*/  FMUL R17, R25.reuse, R17 ;  /* 0x0000001119117220 */ /* 0x040fe20000400000 */
[----:B------:R-:W-:Y:S01]  /*06a0*/  FMUL R12, R25, R12 ;  /* 0x0000000c190c7220 */ /* 0x000fe20000400000 */
[C---:B------:R-:W-:Y:S01]  /*06b0*/  FMUL R25, R15.reuse, R16 ;  /* 0x000000100f197220 */ /* 0x040fe20000400000 */
[----:B------:R-:W-:Y:S01]  /*06c0*/  UMOV UR4, 0x400 ;  /* 0x0000040000047882 */ /* 0x000fe20000000000 */
[----:B------:R-:W-:Y:S01]  /*06d0*/  FMUL R15, R15, R22 ;  /* 0x000000160f0f7220 */ /* 0x000fe20000400000 */
[----:B------:R-:W-:Y:S01]  /*06e0*/  FMUL R13, R24, R13 ;  /* 0x0000000d180d7220 */ /* 0x000fe20000400000 */
[----:B------:R-:W-:Y:S01]  /*06f0*/  FMUL R14, R23, R14 ;  /* 0x0000000e170e7220 */ /* 0x000fe20000400000 */
[----:B-1----:R-:W-:Y:S01]  /*0700*/  UPRMT UR4, UR5, 0x654, UR4 ;  /* 0x0000065405047896 */ /* 0x002fe20008000004 */
[----:B0-----:R-:W-:-:S05]  /*0710*/  IMAD.SHL.U32 R26, R20, 0x80, RZ ;  /* 0x00000080141a7824 */ /* 0x001fca00078e00ff */
[----:B------:R-:W-:-:S04]  /*0720*/  LOP3.LUT R16, R26, 0x380, RZ, 0xc0, !PT ;  /* 0x000003801a107812 */ /* 0x000fc800078ec0ff */
[C---:B------:R-:W-:Y:S02]  /*0730*/  LOP3.LUT R22, R16.reuse, 0x20, RZ, 0xfc, !PT ;  /* 0x0000002010167812 */ /* 0x040fe400078efcff */
[C---:B------:R-:W-:Y:S02]  /*0740*/  LOP3.LUT R26, R16.reuse, 0x40, RZ, 0xfc, !PT ;  /* 0x00000040101a7812 */ /* 0x040fe400078efcff */
[----:B------:R-:W-:Y:S02]  /*0750*/  LOP3.LUT R27, R16, 0x60, RZ, 0xfc, !PT ;  /* 0x00000060101b7812 */ /* 0x000fe400078efcff */
[----:B------:R-:W-:-:S04]  /*0760*/  SHF.R.U32.HI R20, RZ, 0x1, R20 ;  /* 0x00000001ff147819 */ /* 0x000fc80000011614 */
[----:B------:R-:W-:Y:S02]  /*0770*/  LOP3.LUT R20, R20, 0x3c, RZ, 0xc0, !PT ;  /* 0x0000003c14147812 */ /* 0x000fe400078ec0ff */
[----:B------:R-:W-:Y:S01]  /*0780*/  LOP3.LUT R2, R2, 0x1c, R21, 0xf8, !PT ;  /* 0x0000001c02027812 */ /* 0x000fe200078ef815 */
[-CC-:B---3--:R-:W-:Y:S01]  /*0790*/  FFMA R15, R15, R4.reuse, R8.reuse ;  /* 0x000000040f0f7223 */ /* 0x188fe20000000008 */
[----:B------:R-:W-:Y:S01]  /*07a0*/  FFMA R4, R25, R4, R8 ;  /* 0x0000000419047223 */ /* 0x000fe20000000008 */
[C---:B------:R-:W-:Y:S02]  /*07b0*/  LOP3.LUT R25, R16.reuse, R3, RZ, 0xfc, !PT ;  /* 0x0000000310197212 */ /* 0x040fe400078efcff */
[----:B------:R-:W-:Y:S01]  /*07c0*/  LEA.HI R8, R16, UR4, RZ, 0x1d ;  /* 0x0000000410087c11 */ /* 0x000fe2000f8fe8ff */
[----:B------:R-:W-:Y:S01]  /*07d0*/  FFMA R12, R12, R5, R9 ;  /* 0x000000050c0c7223 */ /* 0x000fe20000000009 */
[----:B------:R-:W-:Y:S01]  /*07e0*/  LEA.HI R16, R22, UR4, RZ, 0x1d ;  /* 0x0000000416107c11 */ /* 0x000fe2000f8fe8ff */
[--C-:B------:R-:W-:Y:S01]  /*07f0*/  FFMA R13, R13, R6, R10.reuse ;  /* 0x000000060d0d7223 */ /* 0x100fe2000000000a */
[----:B------:R-:W-:Y:S01]  /*0800*/  LEA.HI R22, R26, UR4, RZ, 0x1d ;  /* 0x000000041a167c11 */ /* 0x000fe2000f8fe8ff */
[----:B------:R-:W-:Y:S01]  /*0810*/  FFMA R14, R14, R7, R11 ;  /* 0x000000070e0e7223 */ /* 0x000fe2000000000b */
[----:B------:R-:W-:Y:S01]  /*0820*/  LEA.HI R26, R27, UR4, RZ, 0x1d ;  /* 0x000000041b1a7c11 */ /* 0x000fe2000f8fe8ff */
[----:B------:R-:W-:Y:S01]  /*0830*/  FMUL R27, R24, R18 ;  /* 0x00000012181b7220 */ /* 0x000fe20000400000 */
[----:B------:R-:W-:Y:S01]  /*0840*/  FMUL R18, R23, R19 ;  /* 0x0000001317127220 */ /* 0x000fe20000400000 */
[----:B------:R-:W-:Y:S01]  /*0850*/  FSETP.GEU.AND P3, PT, R15, RZ, PT ;  /* 0x000000ff0f00720b */ /* 0x000fe20003f6e000 */
[----:B------:R-:W-:Y:S01]  /*0860*/  FFMA R17, R17, R5, R9 ;  /* 0x0000000511117223 */ /* 0x000fe20000000009 */
[----:B------:R-:W-:Y:S01]  /*0870*/  FSETP.GEU.AND P2, PT, R12, RZ, PT ;  /* 0x000000ff0c00720b */ /* 0x000fe20003f4e000 */
[----:B------:R-:W-:Y:S01]  /*0880*/  FFMA R27, R27, R6, R10 ;  /* 0x000000061b1b7223 */ /* 0x000fe2000000000a */
[----:B------:R-:W-:Y:S01]  /*0890*/  FSETP.GEU.AND P1, PT, R13, RZ, PT ;  /* 0x000000ff0d00720b */ /* 0x000fe20003f2e000 */
[----:B------:R-:W-:Y:S01]  /*08a0*/  FFMA R18, R18, R7, R11 ;  /* 0x0000000712127223 */ /* 0x000fe2000000000b */
[----:B------:R-:W-:Y:S01]  /*08b0*/  FSETP.GEU.AND P0, PT, R14, RZ, PT ;  /* 0x000000ff0e00720b */ /* 0x000fe20003f0e000 */
[----:B------:R-:W-:Y:S01]  /*08c0*/  IMAD R8, R25, 0x4, R8 ;  /* 0x0000000419087824 */ /* 0x000fe200078e0208 */
[----:B------:R-:W-:Y:S01]  /*08d0*/  FSEL R15, R15, RZ, P3 ;  /* 0x000000ff0f0f7208 */ /* 0x000fe20001800000 */
[----:B------:R-:W-:Y:S01]  /*08e0*/  IMAD R16, R25, 0x4, R16 ;  /* 0x0000000419107824 */ /* 0x000fe200078e0210 */
[----:B------:R-:W-:-:S02]  /*08f0*/  FSEL R5, R12, RZ, P2 ;  /* 0x000000ff0c057208 */ /* 0x000fc40001000000 */
[----:B------:R-:W-:Y:S01]  /*0900*/  FSETP.GEU.AND P3, PT, R4, RZ, PT ;  /* 0x000000ff0400720b */ /* 0x000fe20003f6e000 */
[----:B------:R-:W-:Y:S01]  /*0910*/  IMAD R22, R25, 0x4, R22 ;  /* 0x0000000419167824 */ /* 0x000fe200078e0216 */
[----:B------:R-:W-:Y:S02]  /*0920*/  FSEL R13, R13, RZ, P1 ;  /* 0x000000ff0d0d7208 */ /* 0x000fe40000800000 */
[----:B------:R-:W-:Y:S01]  /*0930*/  FSETP.GEU.AND P2, PT, R17, RZ, PT ;  /* 0x000000ff1100720b */ /* 0x000fe20003f4e000 */
[----:B------:R-:W-:Y:S01]  /*0940*/  IMAD R25, R25, 0x4, R26 ;  /* 0x0000000419197824 */ /* 0x000fe200078e021a */
[----:B------:R-:W-:Y:S02]  /*0950*/  FSEL R14, R14, RZ, P0 ;  /* 0x000000ff0e0e7208 */ /* 0x000fe40000000000 */
[----:B------:R-:W-:Y:S02]  /*0960*/  FSETP.GEU.AND P1, PT, R27, RZ, PT ;  /* 0x000000ff1b00720b */ /* 0x000fe40003f2e000 */
[----:B------:R-:W-:Y:S01]  /*0970*/  FSETP.GEU.AND P0, PT, R18, RZ, PT ;  /* 0x000000ff1200720b */ /* 0x000fe20003f0e000 */
[----:B------:R-:W-:Y:S01]  /*0980*/  STS [R8], R15 ;  /* 0x0000000f08007388 */ /* 0x000fe20000000800 */
[----:B------:R-:W-:-:S02]  /*0990*/  FSEL R9, R4, RZ, P3 ;  /* 0x000000ff04097208 */ /* 0x000fc40001800000 */
[----:B------:R-:W-:Y:S01]  /*09a0*/  FSEL R17, R17, RZ, P2 ;  /* 0x000000ff11117208 */ /* 0x000fe20001000000 */
[----:B------:R-:W-:Y:S01]  /*09b0*/  STS [R16+0x80], R5 ;  /* 0x0000800510007388 */ /* 0x000fe20000000800 */
[----:B------:R-:W-:Y:S02]  /*09c0*/  FSEL R27, R27, RZ, P1 ;  /* 0x000000ff1b1b7208 */ /* 0x000fe40000800000 */
[----:B------:R-:W-:Y:S01]  /*09d0*/  FSEL R18, R18, RZ, P0 ;  /* 0x000000ff12127208 */ /* 0x000fe20000000000 */
[----:B------:R-:W-:Y:S04]  /*09e0*/  STS [R22+0x100], R13 ;  /* 0x0001000d16007388 */ /* 0x000fe80000000800 */
[----:B------:R-:W-:Y:S04]  /*09f0*/  STS [R25+0x180], R14 ;  /* 0x0001800e19007388 */ /* 0x000fe80000000800 */
[----:B------:R0:W-:Y:S04]  /*0a00*/  STS [R8+0x40], R9 ;  /* 0x0000400908007388 */ /* 0x0001e80000000800 */
[----:B------:R-:W-:Y:S04]  /*0a10*/  STS [R16+0xc0], R17 ;  /* 0x0000c01110007388 */ /* 0x000fe80000000800 */
[----:B------:R-:W-:Y:S01]  /*0a20*/  STS [R22+0x140], R27 ;  /* 0x0001401b16007388 */ /* 0x000fe20000000800 */
[----:B------:R-:W-:Y:S01]  /*0a30*/  LOP3.LUT R10, R21, 0x1fc, RZ, 0xc0, !PT ;  /* 0x000001fc150a7812 */ /* 0x000fe200078ec0ff */
[----:B------:R-:W-:Y:S01]  /*0a40*/  VIADD R7, R20, UR4 ;  /* 0x0000000414077c36 */ /* 0x000fe20008000000 */
[----:B------:R-:W-:Y:S01]  /*0a50*/  LOP3.LUT R11, R0, R3, RZ, 0xfc, !PT ;  /* 0x00000003000b7212 */ /* 0x000fe200078efcff */
[----:B------:R-:W-:Y:S01]  /*0a60*/  STS [R25+0x1c0], R18 ;  /* 0x0001c01219007388 */ /* 0x000fe20000000800 */
[----:B0-----:R-:W0:Y:S01]  /*0a70*/  LDC.64 R8, c[0x0][0x238] ;  /* 0x00008e00ff087b82 */ /* 0x001e220000000a00 */
[----:B------:R-:W-:-:S07]  /*0a80*/  IMAD R15, R10, 0x4, R7 ;  /* 0x000000040a0f7824 */ /* 0x000fce00078e0207 */
[----:B------:R-:W-:Y:S01]  /*0a90*/  BAR.SYNC.DEFER_BLOCKING 0x0 ;  /* 0x0000000000007b1d */ /* 0x000fe20000010000 */
[----:B------:R-:W-:-:S04]  /*0aa0*/  SHF.R.S32.HI R12, RZ, 0x1f, R11 ;  /* 0x0000001fff0c7819 */ /* 0x000fc8000001140b */
[----:B------:R-:W-:Y:S01]  /*0ab0*/  LEA.HI R12, R12, R11, RZ, 0x4 ;  /* 0x0000000b0c0c7211 */ /* 0x000fe200078f20ff */
[----:B------:R-:W-:Y:S04]  /*0ac0*/  LDS R4, [R15] ;  /* 0x000000000f047984 */ /* 0x000fe80000000800 */
[----:B------:R-:W-:Y:S04]  /*0ad0*/  LDS R5, [R15+0x4] ;  /* 0x000004000f057984 */ /* 0x000fe80000000800 */
[----:B------:R-:W-:Y:S04]  /*0ae0*/  LDS R6, [R15+0x8] ;  /* 0x000008000f067984 */ /* 0x000fe80000000800 */
[----:B------:R-:W1:Y:S01]  /*0af0*/  LDS R7, [R15+0xc] ;  /* 0x00000c000f077984 */ /* 0x000e620000000800 */
[C---:B------:R-:W-:Y:S01]  /*0b00*/  LOP3.LUT R14, R12.reuse, 0xfffff0, RZ, 0xc0, !PT ;  /* 0x00fffff00c0e7812 */ /* 0x040fe200078ec0ff */
[----:B------:R-:W-:Y:S01]  /*0b10*/  IMAD.SHL.U32 R12, R12, 0x400, RZ ;  /* 0x000004000c0c7824 */ /* 0x000fe200078e00ff */
[----:B------:R-:W-:-:S02]  /*0b20*/  ISETP.GE.AND P0, PT, R2, 0x100, PT ;  /* 0x000001000200780c */ /* 0x000fc40003f06270 */
[----:B------:R-:W-:Y:S01]  /*0b30*/  LOP3.LUT R0, R0, 0x10, R3, 0xfe, !PT ;  /* 0x0000001000007812 */ /* 0x000fe200078efe03 */
[----:B------:R-:W-:Y:S01]  /*0b40*/  IMAD.IADD R13, R11, 0x1, -R14 ;  /* 0x000000010b0d7824 */ /* 0x000fe200078e0a0e */
[----:B------:R-:W-:Y:S02]  /*0b50*/  LOP3.LUT R14, R10, 0x200, RZ, 0xfc, !PT ;  /* 0x000002000a0e7812 */ /* 0x000fe400078efcff */
[----:B------:R-:W-:Y:S01]  /*0b60*/  LOP3.LUT R12, R12, 0xffffc000, RZ, 0xc0, !PT ;  /* 0xffffc0000c0c7812 */ /* 0x000fe200078ec0ff */
[----:B------:R-:W-:Y:S01]  /*0b70*/  IMAD R13, R13, 0x100, R2 ;  /* 0x000001000d0d7824 */ /* 0x000fe200078e0202 */
[----:B------:R-:W-:Y:S02]  /*0b80*/  ISETP.LT.AND P1, PT, R11, 0x40, !P0 ;  /* 0x000000400b00780c */ /* 0x000fe40004721270 */
[----:B------:R-:W-:Y:S01]  /*0b90*/  ISETP.LT.AND P0, PT, R0, 0x40, !P0 ;  /* 0x000000400000780c */ /* 0x000fe20004701270 */
[----:B------:R-:W-:Y:S01]  /*0ba0*/  IMAD.IADD R13, R13, 0x1, R12 ;  /* 0x000000010d0d7824 */ /* 0x000fe200078e020c */
[----:B------:R-:W-:-:S03]  /*0bb0*/  SHF.R.U32.HI R14, RZ, 0x3, R14 ;  /* 0x00000003ff0e7819 */ /* 0x000fc6000001160e */
[----:B0-----:R-:W-:Y:S01]  /*0bc0*/  IMAD.WIDE R12, R13, 0x4, R8 ;  /* 0x000000040d0c7825 */ /* 0x001fe200078e0208 */
[----:B------:R-:W-:-:S05]  /*0bd0*/  LOP3.LUT R14, R14, 0x7c, RZ, 0xc0, !PT ;  /* 0x0000007c0e0e7812 */ /* 0x000fca00078ec0ff */
[----:B------:R-:W-:-:S04]  /*0be0*/  VIADD R3, R14, UR4 ;  /* 0x000000040e037c36 */ /* 0x000fc80008000000 */
[----:B------:R-:W-:Y:S01]  /*0bf0*/  IMAD R10, R10, 0x4, R3 ;  /* 0x000000040a0a7824 */ /* 0x000fe200078e0203 */
[----:B-1----:R0:W-:Y:S02]  /*0c00*/  @P1 STG.E.128 desc[UR6][R12.64], R4 ;  /* 0x000000040c001986 */ /* 0x0021e4000c101d06 */
[----:B0-----:R-:W-:Y:S05]  /*0c10*/  @!P0 EXIT ;  /* 0x000000000000894d */ /* 0x001fea0003800000 */
[----:B0-----:R-:W-:Y:S01]  /*0c20*/  LDS R4, [R10+0x800] ;  /* 0x000800000a047984 */ /* 0x001fe20000000800 */
[----:B------:R-:W-:-:S03]  /*0c30*/  SHF.R.S32.HI R3, RZ, 0x1f, R0 ;  /* 0x0000001fff037819 */ /* 0x000fc60000011400 */
[----:B------:R-:W-:Y:S01]  /*0c40*/  LDS R5, [R10+0x804] ;  /* 0x000804000a057984 */ /* 0x000fe20000000800 */
[----:B------:R-:W-:-:S03]  /*0c50*/  LEA.HI R3, R3, R0, RZ, 0x4 ;  /* 0x0000000003037211 */ /* 0x000fc600078f20ff */
[----:B------:R-:W-:Y:S01]  /*0c60*/  LDS R6, [R10+0x808] ;  /* 0x000808000a067984 */ /* 0x000fe20000000800 */
[C---:B------:R-:W-:Y:S01]  /*0c70*/  LOP3.LUT R11, R3.reuse, 0xfffff0, RZ, 0xc0, !PT ;  /* 0x00fffff0030b7812 */ /* 0x040fe200078ec0ff */
[----:B------:R-:W-:Y:S02]  /*0c80*/  IMAD.SHL.U32 R3, R3, 0x400, RZ ;  /* 0x0000040003037824 */ /* 0x000fe400078e00ff */
[----:B------:R-:W0:Y:S02]  /*0c90*/  LDS R7, [R10+0x80c] ;  /* 0x00080c000a077984 */ /* 0x000e240000000800 */
[----:B------:R-:W-:Y:S01]  /*0ca0*/  IMAD.IADD R11, R0, 0x1, -R11 ;  /* 0x00000001000b7824 */ /* 0x000fe200078e0a0b */
[----:B------:R-:W-:-:S03]  /*0cb0*/  LOP3.LUT R0, R3, 0xffffc000, RZ, 0xc0, !PT ;  /* 0xffffc00003007812 */ /* 0x000fc600078ec0ff */
[----:B------:R-:W-:-:S04]  /*0cc0*/  IMAD R11, R11, 0x100, R2 ;  /* 0x000001000b0b7824 */ /* 0x000fc800078e0202 */
[----:B------:R-:W-:-:S04]  /*0cd0*/  IMAD.IADD R11, R11, 0x1, R0 ;  /* 0x000000010b0b7824 */ /* 0x000fc800078e0200 */
[----:B------:R-:W-:-:S05]  /*0ce0*/  IMAD.WIDE R8, R11, 0x4, R8 ;  /* 0x000000040b087825 */ /* 0x000fca00078e0208 */
[----:B0-----:R-:W-:Y:S01]  /*0cf0*/  STG.E.128 desc[UR6][R8.64], R4 ;  /* 0x0000000408007986 */ /* 0x001fe2000c101d06 */
[----:B------:R-:W-:Y:S05]  /*0d00*/  EXIT ;  /* 0x000000000000794d */ /* 0x000fea0003800000 */
.L_x_0:
[----:B------:R-:W-:-:S00]  /*0d10*/  BRA `(.L_x_0) ;  /* 0xfffffffc00fc7947 */ /* 0x000fc0000383ffff */
[----:B------:R-:W-:-:S00]  /*0d20*/  NOP ;  /* 0x0000000000007918 */ /* 0x000fc00000000000 */
        /* <DEDUP_REMOVED lines=13> */
.L_x_1:


//--------------------- .nv.global.init           --------------------------
	.section	.nv.global.init,"aw",@progbits
.nv.global.init:
	.type		_$_str,@object
	.size		_$_str,(_$_str_$_2 - _$_str)
_$_str:
        /*0000*/ 	.byte	0x5f, 0x5f, 0x43, 0x55, 0x44, 0x41, 0x5f, 0x46, 0x54, 0x5a, 0x00
	.type		_$_str_$_2,@object
	.size		_$_str_$_2,(.L_1 - _$_str_$_2)
_$_str_$_2:
        /*000b*/ 	.byte	0x5f, 0x5f, 0x43, 0x55, 0x44, 0x41, 0x5f, 0x50, 0x52, 0x45, 0x43, 0x5f, 0x53, 0x51, 0x52, 0x54
        /*001b*/ 	.byte	0x00
.L_1:


//--------------------- .nv.shared.triton_poi_fused__native_batch_norm_legit_no_training_relu_13 --------------------------
	.section	.nv.shared.triton_poi_fused__native_batch_norm_legit_no_training_relu_13,"aw",@nobits
	.sectionflags	@""
	.align	16
	.zero		1024


//--------------------- .nv.constant0.triton_poi_fused__native_batch_norm_legit_no_training_relu_13 --------------------------
	.section	.nv.constant0.triton_poi_fused__native_batch_norm_legit_no_training_relu_13,"a",@progbits
	.sectionflags	@""
	.align	4
.nv.constant0.triton_poi_fused__native_batch_norm_legit_no_training_relu_13:
	.zero		584
